	.headerflags	@"EF_CUDA_TEXMODE_UNIFIED EF_CUDA_64BIT_ADDRESS EF_CUDA_ACCELERATORS EF_CUDA_SM90 EF_CUDA_VIRTUAL_SM(EF_CUDA_SM90)"
	.elftype	@"ET_EXEC"


//--------------------- .nv.info                  --------------------------
	.section	.nv.info,"",@"SHT_CUDA_INFO"
	.align	4


	//----- nvinfo : EIATTR_REGCOUNT
	.align		4
        /*0000*/ 	.byte	0x04, 0x2f
        /*0002*/ 	.short	(.L_1 - .L_0)
	.align		4
.L_0:
        /*0004*/ 	.word	index@(triton_poi_fused_cat_18)
        /*0008*/ 	.word	0x00000020


	//----- nvinfo : EIATTR_MIN_STACK_SIZE
	.align		4
.L_1:
        /*000c*/ 	.byte	0x04, 0x12
        /*000e*/ 	.short	(.L_3 - .L_2)
	.align		4
.L_2:
        /*0010*/ 	.word	index@(triton_poi_fused_cat_18)
        /*0014*/ 	.word	0x00000000


	//----- nvinfo : EIATTR_FRAME_SIZE
	.align		4
.L_3:
        /*0018*/ 	.byte	0x04, 0x11
        /*001a*/ 	.short	(.L_5 - .L_4)
	.align		4
.L_4:
        /*001c*/ 	.word	index@(triton_poi_fused_cat_18)
        /*0020*/ 	.word	0x00000000


	//----- nvinfo : EIATTR_MIN_STACK_SIZE
	.align		4
.L_5:
        /*0024*/ 	.byte	0x04, 0x12
        /*0026*/ 	.short	(.L_7 - .L_6)
	.align		4
.L_6:
        /*0028*/ 	.word	index@(triton_poi_fused_cat_18)
        /*002c*/ 	.word	0x00000000
.L_7:


//--------------------- .nv.info.triton_poi_fused_cat_18 --------------------------
	.section	.nv.info.triton_poi_fused_cat_18,"",@"SHT_CUDA_INFO"
	.sectionflags	@""
	.align	4


	//----- nvinfo : EIATTR_CUDA_API_VERSION
	.align		4
        /*0000*/ 	.byte	0x04, 0x37
        /*0002*/ 	.short	(.L_9 - .L_8)
.L_8:
        /*0004*/ 	.word	0x0000007c


	//----- nvinfo : EIATTR_KPARAM_INFO
	.align		4
.L_9:
        /*0008*/ 	.byte	0x04, 0x17
        /*000a*/ 	.short	(.L_11 - .L_10)
.L_10:
        /*000c*/ 	.word	0x00000000
        /*0010*/ 	.short	0x0005
        /*0012*/ 	.short	0x0028
        /*0014*/ 	.byte	0x00, 0xf0, 0x11, 0x00


	//----- nvinfo : EIATTR_KPARAM_INFO
	.align		4
.L_11:
        /*0018*/ 	.byte	0x04, 0x17
        /*001a*/ 	.short	(.L_13 - .L_12)
.L_12:
        /*001c*/ 	.word	0x00000000
        /*0020*/ 	.short	0x0004
        /*0022*/ 	.short	0x0020
        /*0024*/ 	.byte	0x00, 0xf4, 0x21, 0x00


	//----- nvinfo : EIATTR_KPARAM_INFO
	.align		4
.L_13:
        /*0028*/ 	.byte	0x04, 0x17
        /*002a*/ 	.short	(.L_15 - .L_14)
.L_14:
        /*002c*/ 	.word	0x00000000
        /*0030*/ 	.short	0x0003
        /*0032*/ 	.short	0x0018
        /*0034*/ 	.byte	0x00, 0xf4, 0x21, 0x00


	//----- nvinfo : EIATTR_KPARAM_INFO
	.align		4
.L_15:
        /*0038*/ 	.byte	0x04, 0x17
        /*003a*/ 	.short	(.L_17 - .L_16)
.L_16:
        /*003c*/ 	.word	0x00000000
        /*0040*/ 	.short	0x0002
        /*0042*/ 	.short	0x0010
        /*0044*/ 	.byte	0x00, 0xf4, 0x21, 0x00


	//----- nvinfo : EIATTR_KPARAM_INFO
	.align		4
.L_17:
        /*0048*/ 	.byte	0x04, 0x17
        /*004a*/ 	.short	(.L_19 - .L_18)
.L_18:
        /*004c*/ 	.word	0x00000000
        /*0050*/ 	.short	0x0001
        /*0052*/ 	.short	0x0008
        /*0054*/ 	.byte	0x00, 0xf4, 0x21, 0x00


	//----- nvinfo : EIATTR_KPARAM_INFO
	.align		4
.L_19:
        /*0058*/ 	.byte	0x04, 0x17
        /*005a*/ 	.short	(.L_21 - .L_20)
.L_20:
        /*005c*/ 	.word	0x00000000
        /*0060*/ 	.short	0x0000
        /*0062*/ 	.short	0x0000
        /*0064*/ 	.byte	0x00, 0xf4, 0x21, 0x00


	//----- nvinfo : EIATTR_SPARSE_MMA_MASK
	.align		4
.L_21:
        /*0068*/ 	.byte	0x03, 0x50
        /*006a*/ 	.short	0x0000


	//----- nvinfo : EIATTR_MAXREG_COUNT
	.align		4
        /*006c*/ 	.byte	0x03, 0x1b
        /*006e*/ 	.short	0x00ff


	//----- nvinfo : EIATTR_EXIT_INSTR_OFFSETS
	.align		4
        /*0070*/ 	.byte	0x04, 0x1c
        /*0072*/ 	.short	(.L_23 - .L_22)


	//   ....[0]....
.L_22:
        /*0074*/ 	.word	0x00000300


	//----- nvinfo : EIATTR_REQNTID
	.align		4
.L_23:
        /*0078*/ 	.byte	0x04, 0x10
        /*007a*/ 	.short	(.L_25 - .L_24)
.L_24:
        /*007c*/ 	.word	0x00000080
        /*0080*/ 	.word	0x00000001
        /*0084*/ 	.word	0x00000001


	//----- nvinfo : EIATTR_CBANK_PARAM_SIZE
	.align		4
.L_25:
        /*0088*/ 	.byte	0x03, 0x19
        /*008a*/ 	.short	0x002c


	//----- nvinfo : EIATTR_PARAM_CBANK
	.align		4
        /*008c*/ 	.byte	0x04, 0x0a
        /*008e*/ 	.short	(.L_27 - .L_26)
	.align		4
.L_26:
        /*0090*/ 	.word	index@(.nv.constant0.triton_poi_fused_cat_18)
        /*0094*/ 	.short	0x0210
        /*0096*/ 	.short	0x002c


	//----- nvinfo : EIATTR_SW_WAR
	.align		4
.L_27:
        /*0098*/ 	.byte	0x04, 0x36
        /*009a*/ 	.short	(.L_29 - .L_28)
.L_28:
        /*009c*/ 	.word	0x00000008
.L_29:


//--------------------- .nv.callgraph             --------------------------
	.section	.nv.callgraph,"",@"SHT_CUDA_CALLGRAPH"
	.align	4
	.sectionentsize	8
	.align		4
        /*0000*/ 	.word	0x00000000
	.align		4
        /*0004*/ 	.word	0xffffffff
	.align		4
        /*0008*/ 	.word	0x00000000
	.align		4
        /*000c*/ 	.word	0xfffffffe
	.align		4
        /*0010*/ 	.word	0x00000000
	.align		4
        /*0014*/ 	.word	0xfffffffd
	.align		4
        /*0018*/ 	.word	0x00000000
	.align		4
        /*001c*/ 	.word	0xfffffffc


//--------------------- .text.triton_poi_fused_cat_18 --------------------------
	.section	.text.triton_poi_fused_cat_18,"ax",@progbits
	.align	128
        .global         triton_poi_fused_cat_18
        .type           triton_poi_fused_cat_18,@function
        .size           triton_poi_fused_cat_18,(.L_x_1 - triton_poi_fused_cat_18)
        .other          triton_poi_fused_cat_18,@"STO_CUDA_ENTRY STV_DEFAULT"
triton_poi_fused_cat_18:
.text.triton_poi_fused_cat_18:
[----:B------:R-:W-:Y:S01]  /*0000*/  LDC R1, c[0x0][0x28] ;  /* 0x00000a00ff017b82 */ /* 0x000fe20000000800 */
[----:B------:R-:W1:Y:S07]  /*0010*/  S2R R0, SR_TID.X ;  /* 0x0000000000007919 */ /* 0x000e6e0000002100 */
[----:B------:R-:W2:Y:S01]  /*0020*/  LDC.64 R2, c[0x0][0x210] ;  /* 0x00008400ff027b82 */ /* 0x000ea20000000a00 */
[----:B------:R-:W-:Y:S01]  /*0030*/  ULDC.64 UR4, c[0x0][0x208] ;  /* 0x0000820000047ab9 */ /* 0x000fe20000000a00 */
[----:B------:R-:W3:Y:S06]  /*0040*/  S2R R19, SR_CTAID.X ;  /* 0x0000000000137919 */ /* 0x000eec0000002500 */
[----:B------:R-:W4:Y:S08]  /*0050*/  LDC.64 R16, c[0x0][0x218] ;  /* 0x00008600ff107b82 */ /* 0x000f300000000a00 */
[----:B------:R-:W5:Y:S01]  /*0060*/  LDC.64 R14, c[0x0][0x220] ;  /* 0x00008800ff0e7b82 */ /* 0x000f620000000a00 */
[----:B-1----:R-:W-:-:S04]  /*0070*/  SHF.L.U32 R0, R0, 0x2, RZ ;  /* 0x0000000200007819 */ /* 0x002fc800000006ff */
[----:B------:R-:W-:-:S04]  /*0080*/  LOP3.LUT R0, R0, 0x1fc, RZ, 0xc0, !PT ;  /* 0x000001fc00007812 */ /* 0x000fc800078ec0ff */
[----:B---3--:R-:W-:-:S05]  /*0090*/  LEA R19, R19, R0, 0xa ;  /* 0x0000000013137211 */ /* 0x008fca00078e50ff */
[----:B--2---:R-:W-:-:S05]  /*00a0*/  IMAD.WIDE R2, R19, 0x4, R2 ;  /* 0x0000000413027825 */ /* 0x004fca00078e0202 */
[----:B------:R-:W2:Y:S04]  /*00b0*/  LDG.E.128 R8, desc[UR4][R2.64] ;  /* 0x0000000402087981 */ /* 0x000ea8000c1e1d00 */
[----:B------:R1:W3:Y:S01]  /*00c0*/  LDG.E.128 R4, desc[UR4][R2.64+0x800] ;  /* 0x0008000402047981 */ /* 0x0002e2000c1e1d00 */
[----:B------:R-:W-:Y:S01]  /*00d0*/  IADD3 R21, R19, 0x200, RZ ;  /* 0x0000020013157810 */ /* 0x000fe20007ffe0ff */
[----:B------:R-:W-:-:S04]  /*00e0*/  IMAD.HI R0, R19, 0x2aaaaaab, RZ ;  /* 0x2aaaaaab13007827 */ /* 0x000fc800078e02ff */
[----:B------:R-:W-:Y:S01]  /*00f0*/  IMAD.HI R18, R21, 0x2aaaaaab, RZ ;  /* 0x2aaaaaab15127827 */ /* 0x000fe200078e02ff */
[----:B------:R-:W-:Y:S01]  /*0100*/  SHF.R.U32.HI R13, RZ, 0x1f, R0 ;  /* 0x0000001fff0d7819 */ /* 0x000fe20000011600 */
[----:B-1----:R-:W1:Y:S03]  /*0110*/  LDC.64 R2, c[0x0][0x230] ;  /* 0x00008c00ff027b82 */ /* 0x002e660000000a00 */
[----:B------:R-:W-:Y:S02]  /*0120*/  SHF.R.U32.HI R23, RZ, 0x1f, R18 ;  /* 0x0000001fff177819 */ /* 0x000fe40000011612 */
[----:B------:R-:W-:Y:S02]  /*0130*/  LEA.HI.SX32 R0, R0, R13, 0x13 ;  /* 0x0000000d00007211 */ /* 0x000fe400078f9aff */
[----:B------:R-:W-:Y:S01]  /*0140*/  LEA.HI.SX32 R18, R18, R23, 0x13 ;  /* 0x0000001712127211 */ /* 0x000fe200078f9aff */
[----:B------:R-:W1:Y:S02]  /*0150*/  LDC.64 R12, c[0x0][0x228] ;  /* 0x00008a00ff0c7b82 */ /* 0x000e640000000a00 */
[----:B------:R-:W-:-:S02]  /*0160*/  IMAD R19, R0, -0xc000, R19 ;  /* 0xffff400000137824 */ /* 0x000fc400078e0213 */
[----:B------:R-:W-:Y:S02]  /*0170*/  IMAD R21, R18, -0xc000, R21 ;  /* 0xffff400012157824 */ /* 0x000fe400078e0215 */
[----:B------:R-:W-:Y:S02]  /*0180*/  IMAD R19, R0, 0xa8000, R19 ;  /* 0x000a800000137824 */ /* 0x000fe400078e0213 */
[----:B------:R-:W-:Y:S02]  /*0190*/  IMAD R23, R18, 0xa8000, R21 ;  /* 0x000a800012177824 */ /* 0x000fe400078e0215 */
[----:B----4-:R-:W-:-:S04]  /*01a0*/  IMAD.WIDE R20, R19, 0x4, R16 ;  /* 0x0000000413147825 */ /* 0x010fc800078e0210 */
[----:B------:R-:W-:Y:S02]  /*01b0*/  IMAD R19, R0, 0xc000, R19 ;  /* 0x0000c00000137824 */ /* 0x000fe400078e0213 */
[----:B------:R-:W-:Y:S02]  /*01c0*/  IMAD R25, R18, 0xc000, R23 ;  /* 0x0000c00012197824 */ /* 0x000fe400078e0217 */
[----:B------:R-:W-:-:S04]  /*01d0*/  IMAD.WIDE R16, R23, 0x4, R16 ;  /* 0x0000000417107825 */ /* 0x000fc800078e0210 */
[----:B-----5:R-:W-:-:S04]  /*01e0*/  IMAD.WIDE R22, R19, 0x4, R14 ;  /* 0x0000000413167825 */ /* 0x020fc800078e020e */
[----:B------:R-:W-:Y:S02]  /*01f0*/  IMAD R19, R0, 0xc000, R19 ;  /* 0x0000c00000137824 */ /* 0x000fe400078e0213 */
[----:B------:R-:W-:Y:S02]  /*0200*/  IMAD R27, R18, 0xc000, R25 ;  /* 0x0000c000121b7824 */ /* 0x000fe400078e0219 */
[----:B------:R-:W-:-:S04]  /*0210*/  IMAD.WIDE R14, R25, 0x4, R14 ;  /* 0x00000004190e7825 */ /* 0x000fc800078e020e */
[----:B------:R-:W-:Y:S02]  /*0220*/  IMAD R25, R0, 0xc000, R19 ;  /* 0x0000c00000197824 */ /* 0x000fe400078e0213 */
[----:B------:R-:W-:Y:S02]  /*0230*/  IMAD R29, R18, 0xc000, R27 ;  /* 0x0000c000121d7824 */ /* 0x000fe400078e021b */
[----:B01----:R-:W-:-:S04]  /*0240*/  IMAD.WIDE R18, R19, 0x4, R12 ;  /* 0x0000000413127825 */ /* 0x003fc800078e020c */
[----:B------:R-:W-:Y:S01]  /*0250*/  IMAD.WIDE R12, R27, 0x4, R12 ;  /* 0x000000041b0c7825 */ /* 0x000fe200078e020c */
[----:B--2---:R0:W-:Y:S04]  /*0260*/  STG.E.128 desc[UR4][R20.64], R8 ;  /* 0x0000000814007986 */ /* 0x0041e8000c101d04 */
[----:B---3--:R-:W-:Y:S04]  /*0270*/  STG.E.128 desc[UR4][R16.64], R4 ;  /* 0x0000000410007986 */ /* 0x008fe8000c101d04 */
[----:B------:R-:W-:Y:S04]  /*0280*/  STG.E.128 desc[UR4][R22.64], R8 ;  /* 0x0000000816007986 */ /* 0x000fe8000c101d04 */
[----:B------:R-:W-:Y:S04]  /*0290*/  STG.E.128 desc[UR4][R14.64], R4 ;  /* 0x000000040e007986 */ /* 0x000fe8000c101d04 */
[----:B------:R-:W-:Y:S01]  /*02a0*/  STG.E.128 desc[UR4][R18.64], R8 ;  /* 0x0000000812007986 */ /* 0x000fe2000c101d04 */
[----:B0-----:R-:W-:-:S03]  /*02b0*/  IMAD.WIDE R20, R25, 0x4, R2 ;  /* 0x0000000419147825 */ /* 0x001fc600078e0202 */
[----:B------:R-:W-:Y:S01]  /*02c0*/  STG.E.128 desc[UR4][R12.64], R4 ;  /* 0x000000040c007986 */ /* 0x000fe2000c101d04 */
[----:B------:R-:W-:-:S03]  /*02d0*/  IMAD.WIDE R2, R29, 0x4, R2 ;  /* 0x000000041d027825 */ /* 0x000fc600078e0202 */
[----:B------:R-:W-:Y:S04]  /*02e0*/  STG.E.128 desc[UR4][R20.64], R8 ;  /* 0x0000000814007986 */ /* 0x000fe8000c101d04 */
[----:B------:R-:W-:Y:S01]  /*02f0*/  STG.E.128 desc[UR4][R2.64], R4 ;  /* 0x0000000402007986 */ /* 0x000fe2000c101d04 */
[----:B------:R-:W-:Y:S05]  /*0300*/  EXIT ;  /* 0x000000000000794d */ /* 0x000fea0003800000 */
.L_x_0:
[----:B------:R-:W-:-:S00]  /*0310*/  BRA `(.L_x_0) ;  /* 0xfffffffc00fc7947 */ /* 0x000fc0000383ffff */
[----:B------:R-:W-:-:S00]  /*0320*/  NOP ;  /* 0x0000000000007918 */ /* 0x000fc00000000000 */
        /* <DEDUP_REMOVED lines=13> */
.L_x_1:


//--------------------- .nv.constant0.triton_poi_fused_cat_18 --------------------------
	.section	.nv.constant0.triton_poi_fused_cat_18,"a",@progbits
	.sectionflags	@""
	.align	4
.nv.constant0.triton_poi_fused_cat_18:
	.zero		572
